//
// Generated by NVIDIA NVVM Compiler
//
// Compiler Build ID: CL-36424714
// Cuda compilation tools, release 13.0, V13.0.88
// Based on NVVM 20.0.0
//

.version 9.0
.target sm_100
.address_size 64

	// .globl	_Z19parallel_vector_addPiS_S_S_
.extern .func  (.param .b32 func_retval0) vprintf
(
	.param .b64 vprintf_param_0,
	.param .b64 vprintf_param_1
)
;
.global .align 1 .b8 $str[48] = {32, 73, 32, 97, 109, 32, 116, 104, 114, 101, 97, 100, 32, 35, 37, 100, 44, 32, 97, 110, 100, 32, 97, 98, 111, 117, 116, 32, 116, 111, 32, 99, 111, 109, 112, 117, 116, 101, 32, 99, 91, 37, 100, 93, 46, 32, 10};
.global .align 1 .b8 $str$1[37] = {73, 32, 97, 109, 32, 116, 104, 114, 101, 97, 100, 32, 35, 37, 100, 44, 32, 97, 110, 100, 32, 100, 111, 105, 110, 103, 32, 110, 111, 116, 104, 105, 110, 103, 46, 10};

.visible .entry _Z19parallel_vector_addPiS_S_S_(
	.param .u64 .ptr .align 1 _Z19parallel_vector_addPiS_S_S__param_0,
	.param .u64 .ptr .align 1 _Z19parallel_vector_addPiS_S_S__param_1,
	.param .u64 .ptr .align 1 _Z19parallel_vector_addPiS_S_S__param_2,
	.param .u64 .ptr .align 1 _Z19parallel_vector_addPiS_S_S__param_3
)
{
	.local .align 8 .b8 	__local_depot0[8];
	.reg .b64 	%SP;
	.reg .b64 	%SPL;
	.reg .pred 	%p<2>;
	.reg .b32 	%r<12>;
	.reg .b64 	%rd<21>;

	mov.u64 	%SPL, __local_depot0;
	cvta.local.u64 	%SP, %SPL;
	ld.param.u64 	%rd2, [_Z19parallel_vector_addPiS_S_S__param_0];
	ld.param.u64 	%rd3, [_Z19parallel_vector_addPiS_S_S__param_1];
	ld.param.u64 	%rd4, [_Z19parallel_vector_addPiS_S_S__param_2];
	ld.param.u64 	%rd5, [_Z19parallel_vector_addPiS_S_S__param_3];
	cvta.to.global.u64 	%rd6, %rd5;
	add.u64 	%rd7, %SP, 0;
	add.u64 	%rd1, %SPL, 0;
	mov.u32 	%r2, %ctaid.x;
	mov.u32 	%r3, %tid.x;
	mad.lo.s32 	%r1, %r2, %r2, %r3;
	ld.global.u32 	%r4, [%rd6];
	setp.ge.s32 	%p1, %r1, %r4;
	@%p1 bra 	$L__BB0_2;
	cvta.to.global.u64 	%rd11, %rd2;
	cvta.to.global.u64 	%rd12, %rd3;
	cvta.to.global.u64 	%rd13, %rd4;
	st.local.v2.u32 	[%rd1], {%r1, %r1};
	mov.u64 	%rd14, $str;
	cvta.global.u64 	%rd15, %rd14;
	{ // callseq 1, 0
	.param .b64 param0;
	st.param.b64 	[param0], %rd15;
	.param .b64 param1;
	st.param.b64 	[param1], %rd7;
	.param .b32 retval0;
	call.uni (retval0), 
	vprintf, 
	(
	param0, 
	param1
	);
	ld.param.b32 	%r7, [retval0];
	} // callseq 1
	mul.wide.s32 	%rd17, %r1, 4;
	add.s64 	%rd18, %rd11, %rd17;
	ld.global.u32 	%r9, [%rd18];
	add.s64 	%rd19, %rd12, %rd17;
	ld.global.u32 	%r10, [%rd19];
	add.s32 	%r11, %r10, %r9;
	add.s64 	%rd20, %rd13, %rd17;
	st.global.u32 	[%rd20], %r11;
	bra.uni 	$L__BB0_3;
$L__BB0_2:
	st.local.u32 	[%rd1], %r1;
	mov.u64 	%rd8, $str$1;
	cvta.global.u64 	%rd9, %rd8;
	{ // callseq 0, 0
	.param .b64 param0;
	st.param.b64 	[param0], %rd9;
	.param .b64 param1;
	st.param.b64 	[param1], %rd7;
	.param .b32 retval0;
	call.uni (retval0), 
	vprintf, 
	(
	param0, 
	param1
	);
	ld.param.b32 	%r5, [retval0];
	} // callseq 0
$L__BB0_3:
	ret;

}


// ===== COMPILED SASS (sm_100) =====

	.target	sm_100

	.elftype	@"ET_EXEC"


//--------------------- .note.nv.tkinfo           --------------------------
	.section	.note.nv.tkinfo,"",@"SHT_NOTE"
	.sectionflags	@"SHF_NOTE_NV_TKINFO"
	.tkinfo
        /*0018*/ 	.word	0x00000002
        /*0030*/ 	.string	""
        /*0030*/ 	.string	"ptxas"
        /*0030*/ 	.string	"Cuda compilation tools, release 13.0, V13.0.88"
        /*0030*/ 	.string	"Build cuda_13.0.r13.0/compiler.36424714_0"
        /*0030*/ 	.string	"-arch sm_100 -m 64 "



//--------------------- .note.nv.cuinfo           --------------------------
	.section	.note.nv.cuinfo,"",@"SHT_NOTE"
	.sectionflags	@"SHF_NOTE_NV_CUINFO"
        /*0018*/ 	.short	0x0002
        /*001a*/ 	.short	0x0064
        /*001c*/ 	.short	0x0082
	.zero		2


//--------------------- .nv.info                  --------------------------
	.section	.nv.info,"",@"SHT_CUDA_INFO"
	.align	4


	//----- nvinfo : EIATTR_REGCOUNT
	.align		4
        /*0000*/ 	.byte	0x04, 0x2f
        /*0002*/ 	.short	(.L_3 - .L_2)
	.align		4
.L_2:
        /*0004*/ 	.word	index@(_Z19parallel_vector_addPiS_S_S_)
        /*0008*/ 	.word	0x00000018


	//----- nvinfo : EIATTR_FRAME_SIZE
	.align		4
.L_3:
        /*000c*/ 	.byte	0x04, 0x11
        /*000e*/ 	.short	(.L_5 - .L_4)
	.align		4
.L_4:
        /*0010*/ 	.word	index@(_Z19parallel_vector_addPiS_S_S_)
        /*0014*/ 	.word	0x00000008


	//----- nvinfo : EIATTR_MIN_STACK_SIZE
	.align		4
.L_5:
        /*0018*/ 	.byte	0x04, 0x12
        /*001a*/ 	.short	(.L_7 - .L_6)
	.align		4
.L_6:
        /*001c*/ 	.word	index@(_Z19parallel_vector_addPiS_S_S_)
        /*0020*/ 	.word	0x00000008
.L_7:


//--------------------- .nv.compat                --------------------------
	.section	.nv.compat,"",@"SHT_CUDA_COMPAT_INFO"
	.align	4
        /*0000*/ 	.byte	0x02, 0x09, 0x00, 0x00, 0x02, 0x02, 0x01, 0x00, 0x02, 0x05, 0x05, 0x00, 0x03, 0x07, 0x01, 0x01
        /*0010*/ 	.byte	0x02, 0x03, 0x00, 0x00, 0x02, 0x06, 0x01, 0x00, 0x04, 0x0b, 0x08, 0x00, 0x09, 0x00, 0x00, 0x00
        /*0020*/ 	.byte	0x00, 0x00, 0x00, 0x00


//--------------------- .nv.info._Z19parallel_vector_addPiS_S_S_ --------------------------
	.section	.nv.info._Z19parallel_vector_addPiS_S_S_,"",@"SHT_CUDA_INFO"
	.sectionflags	@""
	.align	4


	//----- nvinfo : EIATTR_CUDA_API_VERSION
	.align		4
        /*0000*/ 	.byte	0x04, 0x37
        /*0002*/ 	.short	(.L_9 - .L_8)
.L_8:
        /*0004*/ 	.word	0x00000082


	//----- nvinfo : EIATTR_KPARAM_INFO
	.align		4
.L_9:
        /*0008*/ 	.byte	0x04, 0x17
        /*000a*/ 	.short	(.L_11 - .L_10)
.L_10:
        /*000c*/ 	.word	0x00000000
        /*0010*/ 	.short	0x0003
        /*0012*/ 	.short	0x0018
        /*0014*/ 	.byte	0x00, 0xf5, 0x21, 0x00


	//----- nvinfo : EIATTR_KPARAM_INFO
	.align		4
.L_11:
        /*0018*/ 	.byte	0x04, 0x17
        /*001a*/ 	.short	(.L_13 - .L_12)
.L_12:
        /*001c*/ 	.word	0x00000000
        /*0020*/ 	.short	0x0002
        /*0022*/ 	.short	0x0010
        /*0024*/ 	.byte	0x00, 0xf5, 0x21, 0x00


	//----- nvinfo : EIATTR_KPARAM_INFO
	.align		4
.L_13:
        /*0028*/ 	.byte	0x04, 0x17
        /*002a*/ 	.short	(.L_15 - .L_14)
.L_14:
        /*002c*/ 	.word	0x00000000
        /*0030*/ 	.short	0x0001
        /*0032*/ 	.short	0x0008
        /*0034*/ 	.byte	0x00, 0xf5, 0x21, 0x00


	//----- nvinfo : EIATTR_KPARAM_INFO
	.align		4
.L_15:
        /*0038*/ 	.byte	0x04, 0x17
        /*003a*/ 	.short	(.L_17 - .L_16)
.L_16:
        /*003c*/ 	.word	0x00000000
        /*0040*/ 	.short	0x0000
        /*0042*/ 	.short	0x0000
        /*0044*/ 	.byte	0x00, 0xf5, 0x21, 0x00


	//----- nvinfo : EIATTR_SPARSE_MMA_MASK
	.align		4
.L_17:
        /*0048*/ 	.byte	0x03, 0x50
        /*004a*/ 	.short	0x0000


	//----- nvinfo : EIATTR_MAXREG_COUNT
	.align		4
        /*004c*/ 	.byte	0x03, 0x1b
        /*004e*/ 	.short	0x00ff


	//----- nvinfo : EIATTR_EXTERNS
	.align		4
        /*0050*/ 	.byte	0x04, 0x0f
        /*0052*/ 	.short	(.L_19 - .L_18)


	//   ....[0]....
	.align		4
.L_18:
        /*0054*/ 	.word	index@(vprintf)


	//----- nvinfo : EIATTR_MERCURY_ISA_VERSION
	.align		4
.L_19:
        /*0058*/ 	.byte	0x03, 0x5f
        /*005a*/ 	.short	0x0101


	//----- nvinfo : EIATTR_VRC_CTA_INIT_COUNT
	.align		4
        /*005c*/ 	.byte	0x02, 0x4a
	.zero		1
	.zero		1


	//----- nvinfo : EIATTR_SYSCALL_OFFSETS
	.align		4
        /*0060*/ 	.byte	0x04, 0x46
        /*0062*/ 	.short	(.L_21 - .L_20)


	//   ....[0]....
.L_20:
        /*0064*/ 	.word	0x00000160


	//   ....[1]....
        /*0068*/ 	.word	0x00000290


	//----- nvinfo : EIATTR_EXIT_INSTR_OFFSETS
	.align		4
.L_21:
        /*006c*/ 	.byte	0x04, 0x1c
        /*006e*/ 	.short	(.L_23 - .L_22)


	//   ....[0]....
.L_22:
        /*0070*/ 	.word	0x00000210


	//   ....[1]....
        /*0074*/ 	.word	0x000002a0


	//----- nvinfo : EIATTR_CRS_STACK_SIZE
	.align		4
.L_23:
        /*0078*/ 	.byte	0x04, 0x1e
        /*007a*/ 	.short	(.L_25 - .L_24)
.L_24:
        /*007c*/ 	.word	0x00000000


	//----- nvinfo : EIATTR_CBANK_PARAM_SIZE
	.align		4
.L_25:
        /*0080*/ 	.byte	0x03, 0x19
        /*0082*/ 	.short	0x0020


	//----- nvinfo : EIATTR_PARAM_CBANK
	.align		4
        /*0084*/ 	.byte	0x04, 0x0a
        /*0086*/ 	.short	(.L_27 - .L_26)
	.align		4
.L_26:
        /*0088*/ 	.word	index@(.nv.constant0._Z19parallel_vector_addPiS_S_S_)
        /*008c*/ 	.short	0x0380
        /*008e*/ 	.short	0x0020


	//----- nvinfo : EIATTR_SW_WAR
	.align		4
.L_27:
        /*0090*/ 	.byte	0x04, 0x36
        /*0092*/ 	.short	(.L_29 - .L_28)
.L_28:
        /*0094*/ 	.word	0x00000008
.L_29:


//--------------------- .nv.callgraph             --------------------------
	.section	.nv.callgraph,"",@"SHT_CUDA_CALLGRAPH"
	.align	4
	.sectionentsize	8
	.align		4
        /*0000*/ 	.word	0x00000000
	.align		4
        /*0004*/ 	.word	0xffffffff
	.align		4
        /*0008*/ 	.word	index@(_Z19parallel_vector_addPiS_S_S_)
	.align		4
        /*000c*/ 	.word	index@(vprintf)
	.align		4
        /*0010*/ 	.word	0x00000000
	.align		4
        /*0014*/ 	.word	0xfffffffe
	.align		4
        /*0018*/ 	.word	0x00000000
	.align		4
        /*001c*/ 	.word	0xfffffffd
	.align		4
        /*0020*/ 	.word	0x00000000
	.align		4
        /*0024*/ 	.word	0xfffffffc


//--------------------- .nv.constant4             --------------------------
	.section	.nv.constant4,"a",@progbits
	.align	8
	.align		8
.nv.constant4:
        /*0000*/ 	.dword	vprintf
	.align		8
        /*0008*/ 	.dword	$str
	.align		8
        /*0010*/ 	.dword	$str$1


//--------------------- .text._Z19parallel_vector_addPiS_S_S_ --------------------------
	.section	.text._Z19parallel_vector_addPiS_S_S_,"ax",@progbits
	.align	128
        .global         _Z19parallel_vector_addPiS_S_S_
        .type           _Z19parallel_vector_addPiS_S_S_,@function
        .size           _Z19parallel_vector_addPiS_S_S_,(.L_x_4 - _Z19parallel_vector_addPiS_S_S_)
        .other          _Z19parallel_vector_addPiS_S_S_,@"STO_CUDA_ENTRY STV_DEFAULT"
_Z19parallel_vector_addPiS_S_S_:
.text._Z19parallel_vector_addPiS_S_S_:
[----:B------:R-:W0:Y:S08]  /*0000*/  LDC R1, c[0x0][0x37c] ;  /* 0x0000df00ff017b82 */ /* 0x000e300000000800 */
[----:B------:R-:W1:Y:S01]  /*0010*/  LDC.64 R4, c[0x0][0x398] ;  /* 0x0000e600ff047b82 */ /* 0x000e620000000a00 */
[----:B------:R-:W1:Y:S01]  /*0020*/  LDCU.64 UR36, c[0x0][0x358] ;  /* 0x00006b00ff2477ac */ /* 0x000e620008000a00 */
[----:B0-----:R-:W-:Y:S01]  /*0030*/  VIADD R1, R1, 0xfffffff8 ;  /* 0xfffffff801017836 */ /* 0x001fe20000000000 */
[----:B-1----:R-:W2:Y:S01]  /*0040*/  LDG.E R5, desc[UR36][R4.64] ;  /* 0x0000002404057981 */ /* 0x002ea2000c1e1900 */
[----:B------:R-:W0:Y:S01]  /*0050*/  LDCU UR4, c[0x0][0x2f8] ;  /* 0x00005f00ff0477ac */ /* 0x000e220008000800 */
[----:B------:R-:W1:Y:S01]  /*0060*/  S2R R2, SR_CTAID.X ;  /* 0x0000000000027919 */ /* 0x000e620000002500 */
[----:B------:R-:W3:Y:S01]  /*0070*/  LDCU UR5, c[0x0][0x2fc] ;  /* 0x00005f80ff0577ac */ /* 0x000ee20008000800 */
[----:B------:R-:W1:Y:S01]  /*0080*/  S2R R3, SR_TID.X ;  /* 0x0000000000037919 */ /* 0x000e620000002100 */
[----:B0-----:R-:W-:-:S05]  /*0090*/  IADD3 R6, P1, PT, R1, UR4, RZ ;  /* 0x0000000401067c10 */ /* 0x001fca000ff3e0ff */
[----:B---3--:R-:W-:Y:S02]  /*00a0*/  IMAD.X R7, RZ, RZ, UR5, P1 ;  /* 0x00000005ff077e24 */ /* 0x008fe400088e06ff */
[----:B-1----:R-:W-:-:S05]  /*00b0*/  IMAD R2, R2, R2, R3 ;  /* 0x0000000202027224 */ /* 0x002fca00078e0203 */
[----:B--2---:R-:W-:-:S13]  /*00c0*/  ISETP.GE.AND P0, PT, R2, R5, PT ;  /* 0x000000050200720c */ /* 0x004fda0003f06270 */
[----:B------:R-:W-:Y:S05]  /*00d0*/  @P0 BRA `(.L_x_0) ;  /* 0x0000000000500947 */ /* 0x000fea0003800000 */
[----:B------:R-:W-:Y:S01]  /*00e0*/  MOV R3, R2 ;  /* 0x0000000200037202 */ /* 0x000fe20000000f00 */
[----:B------:R-:W0:Y:S01]  /*00f0*/  LDCU.64 UR4, c[0x4][0x8] ;  /* 0x01000100ff0477ac */ /* 0x000e220008000a00 */
[----:B------:R-:W-:-:S03]  /*0100*/  MOV R0, 0x0 ;  /* 0x0000000000007802 */ /* 0x000fc60000000f00 */
[----:B------:R1:W-:Y:S01]  /*0110*/  STL.64 [R1], R2 ;  /* 0x0000000201007387 */ /* 0x0003e20000100a00 */
[----:B------:R1:W2:Y:S01]  /*0120*/  LDC.64 R8, c[0x4][R0] ;  /* 0x0100000000087b82 */ /* 0x0002a20000000a00 */
[----:B0-----:R-:W-:Y:S01]  /*0130*/  IMAD.U32 R4, RZ, RZ, UR4 ;  /* 0x00000004ff047e24 */ /* 0x001fe2000f8e00ff */
[----:B-1----:R-:W-:-:S07]  /*0140*/  MOV R5, UR5 ;  /* 0x0000000500057c02 */ /* 0x002fce0008000f00 */
[----:B------:R-:W-:-:S07]  /*0150*/  LEPC R20, `(.L_x_1) ;  /* 0x000000001014794e */ /* 0x000fce0000000000 */
[----:B--2---:R-:W-:Y:S05]  /*0160*/  CALL.ABS.NOINC R8 ;  /* 0x0000000008007343 */ /* 0x004fea0003c00000 */
.L_x_1:
[----:B------:R-:W0:Y:S08]  /*0170*/  LDC.64 R4, c[0x0][0x380] ;  /* 0x0000e000ff047b82 */ /* 0x000e300000000a00 */
[----:B------:R-:W1:Y:S08]  /*0180*/  LDC.64 R6, c[0x0][0x388] ;  /* 0x0000e200ff067b82 */ /* 0x000e700000000a00 */
[----:B------:R-:W2:Y:S01]  /*0190*/  LDC.64 R8, c[0x0][0x390] ;  /* 0x0000e400ff087b82 */ /* 0x000ea20000000a00 */
[----:B0-----:R-:W-:-:S06]  /*01a0*/  IMAD.WIDE R4, R2, 0x4, R4 ;  /* 0x0000000402047825 */ /* 0x001fcc00078e0204 */
[----:B------:R-:W3:Y:S01]  /*01b0*/  LDG.E R4, desc[UR36][R4.64] ;  /* 0x0000002404047981 */ /* 0x000ee2000c1e1900 */
[----:B-1----:R-:W-:-:S06]  /*01c0*/  IMAD.WIDE R6, R2, 0x4, R6 ;  /* 0x0000000402067825 */ /* 0x002fcc00078e0206 */
[----:B------:R-:W3:Y:S01]  /*01d0*/  LDG.E R7, desc[UR36][R6.64] ;  /* 0x0000002406077981 */ /* 0x000ee2000c1e1900 */
[----:B--2---:R-:W-:-:S04]  /*01e0*/  IMAD.WIDE R2, R2, 0x4, R8 ;  /* 0x0000000402027825 */ /* 0x004fc800078e0208 */
[----:B---3--:R-:W-:-:S05]  /*01f0*/  IMAD.IADD R9, R4, 0x1, R7 ;  /* 0x0000000104097824 */ /* 0x008fca00078e0207 */
[----:B------:R-:W-:Y:S01]  /*0200*/  STG.E desc[UR36][R2.64], R9 ;  /* 0x0000000902007986 */ /* 0x000fe2000c101924 */
[----:B------:R-:W-:Y:S05]  /*0210*/  EXIT ;  /* 0x000000000000794d */ /* 0x000fea0003800000 */
.L_x_0:
[----:B------:R-:W-:Y:S01]  /*0220*/  MOV R0, 0x0 ;  /* 0x0000000000007802 */ /* 0x000fe20000000f00 */
[----:B------:R0:W-:Y:S01]  /*0230*/  STL [R1], R2 ;  /* 0x0000000201007387 */ /* 0x0001e20000100800 */
[----:B------:R-:W1:Y:S02]  /*0240*/  LDCU.64 UR4, c[0x4][0x10] ;  /* 0x01000200ff0477ac */ /* 0x000e640008000a00 */
[----:B------:R0:W2:Y:S01]  /*0250*/  LDC.64 R8, c[0x4][R0] ;  /* 0x0100000000087b82 */ /* 0x0000a20000000a00 */
[----:B-1----:R-:W-:Y:S01]  /*0260*/  MOV R4, UR4 ;  /* 0x0000000400047c02 */ /* 0x002fe20008000f00 */
[----:B0-----:R-:W-:-:S07]  /*0270*/  IMAD.U32 R5, RZ, RZ, UR5 ;  /* 0x00000005ff057e24 */ /* 0x001fce000f8e00ff */
[----:B------:R-:W-:-:S07]  /*0280*/  LEPC R20, `(.L_x_2) ;  /* 0x000000001014794e */ /* 0x000fce0000000000 */
[----:B--2---:R-:W-:Y:S05]  /*0290*/  CALL.ABS.NOINC R8 ;  /* 0x0000000008007343 */ /* 0x004fea0003c00000 */
.L_x_2:
[----:B------:R-:W-:Y:S05]  /*02a0*/  EXIT ;  /* 0x000000000000794d */ /* 0x000fea0003800000 */
.L_x_3:
[----:B------:R-:W-:-:S00]  /*02b0*/  BRA `(.L_x_3) ;  /* 0xfffffffc00fc7947 */ /* 0x000fc0000383ffff */
[----:B------:R-:W-:-:S00]  /*02c0*/  NOP ;  /* 0x0000000000007918 */ /* 0x000fc00000000000 */
        /* <DEDUP_REMOVED lines=11> */
.L_x_4:


//--------------------- .nv.global.init           --------------------------
	.section	.nv.global.init,"aw",@progbits
.nv.global.init:
	.type		$str$1,@object
	.size		$str$1,($str - $str$1)
$str$1:
        /*0000*/ 	.byte	0x49, 0x20, 0x61, 0x6d, 0x20, 0x74, 0x68, 0x72, 0x65, 0x61, 0x64, 0x20, 0x23, 0x25, 0x64, 0x2c
        /*0010*/ 	.byte	0x20, 0x61, 0x6e, 0x64, 0x20, 0x64, 0x6f, 0x69, 0x6e, 0x67, 0x20, 0x6e, 0x6f, 0x74, 0x68, 0x69
        /*0020*/ 	.byte	0x6e, 0x67, 0x2e, 0x0a, 0x00
	.type		$str,@object
	.size		$str,(.L_0 - $str)
$str:
        /*0025*/ 	.byte	0x20, 0x49, 0x20, 0x61, 0x6d, 0x20, 0x74, 0x68, 0x72, 0x65, 0x61, 0x64, 0x20, 0x23, 0x25, 0x64
        /*0035*/ 	.byte	0x2c, 0x20, 0x61, 0x6e, 0x64, 0x20, 0x61, 0x62, 0x6f, 0x75, 0x74, 0x20, 0x74, 0x6f, 0x20, 0x63
        /*0045*/ 	.byte	0x6f, 0x6d, 0x70, 0x75, 0x74, 0x65, 0x20, 0x63, 0x5b, 0x25, 0x64, 0x5d, 0x2e, 0x20, 0x0a, 0x00
.L_0:


//--------------------- .nv.shared.reserved.0     --------------------------
	.section	.nv.shared.reserved.0,"aw",@nobits
	.weak		__nv_reservedSMEM_offset_0_alias
	.size		__nv_reservedSMEM_offset_0_alias, 0, 64
	.other		__nv_reservedSMEM_offset_0_alias,@"STO_CUDA_RESERVED_SHARED STV_DEFAULT"
__nv_reservedSMEM_offset_0_alias:
	.zero		0
	.zero		64


//--------------------- .nv.constant0._Z19parallel_vector_addPiS_S_S_ --------------------------
	.section	.nv.constant0._Z19parallel_vector_addPiS_S_S_,"a",@progbits
	.sectionflags	@""
	.align	4
.nv.constant0._Z19parallel_vector_addPiS_S_S_:
	.zero		928


//--------------------- SYMBOLS --------------------------

	.type		.nv.reservedSmem.offset0,@object
	.size		.nv.reservedSmem.offset0,0x4
	.type		vprintf,@function
